//
// Generated by NVIDIA NVVM Compiler
//
// Compiler Build ID: CL-36424714
// Cuda compilation tools, release 13.0, V13.0.88
// Based on NVVM 20.0.0
//

.version 9.0
.target sm_100
.address_size 64

	// .globl	_Z6JacobiPdS_S_S_dS_

.visible .entry _Z6JacobiPdS_S_S_dS_(
	.param .u64 .ptr .align 1 _Z6JacobiPdS_S_S_dS__param_0,
	.param .u64 .ptr .align 1 _Z6JacobiPdS_S_S_dS__param_1,
	.param .u64 .ptr .align 1 _Z6JacobiPdS_S_S_dS__param_2,
	.param .u64 .ptr .align 1 _Z6JacobiPdS_S_S_dS__param_3,
	.param .f64 _Z6JacobiPdS_S_S_dS__param_4,
	.param .u64 .ptr .align 1 _Z6JacobiPdS_S_S_dS__param_5
)
{
	.reg .pred 	%p<5>;
	.reg .b32 	%r<16>;
	.reg .b64 	%rd<17>;
	.reg .b64 	%fd<20>;

	ld.param.u64 	%rd4, [_Z6JacobiPdS_S_S_dS__param_0];
	ld.param.u64 	%rd5, [_Z6JacobiPdS_S_S_dS__param_1];
	ld.param.u64 	%rd6, [_Z6JacobiPdS_S_S_dS__param_2];
	ld.param.u64 	%rd7, [_Z6JacobiPdS_S_S_dS__param_3];
	ld.param.f64 	%fd5, [_Z6JacobiPdS_S_S_dS__param_4];
	ld.param.u64 	%rd8, [_Z6JacobiPdS_S_S_dS__param_5];
	cvta.to.global.u64 	%rd1, %rd8;
	mov.b64 	%rd9, 0;
	st.global.u64 	[%rd1], %rd9;
	mov.u32 	%r2, %ctaid.x;
	mov.u32 	%r3, %ntid.x;
	mov.u32 	%r4, %tid.x;
	mad.lo.s32 	%r5, %r2, %r3, %r4;
	mov.u32 	%r6, %ctaid.y;
	mov.u32 	%r7, %ntid.y;
	mov.u32 	%r8, %tid.y;
	mad.lo.s32 	%r9, %r6, %r7, %r8;
	shl.b32 	%r11, %r9, 9;
	add.s32 	%r12, %r11, %r5;
	add.s32 	%r13, %r5, -1;
	add.s32 	%r14, %r9, -1;
	max.u32 	%r15, %r13, %r14;
	setp.gt.u32 	%p1, %r15, 509;
	setp.gt.s32 	%p2, %r12, 262143;
	or.pred  	%p3, %p1, %p2;
	@%p3 bra 	$L__BB0_4;
	cvta.to.global.u64 	%rd10, %rd4;
	cvta.to.global.u64 	%rd11, %rd5;
	cvta.to.global.u64 	%rd12, %rd6;
	cvta.to.global.u64 	%rd13, %rd7;
	mul.wide.u32 	%rd14, %r12, 8;
	add.s64 	%rd2, %rd10, %rd14;
	ld.global.f64 	%fd6, [%rd2+-8];
	ld.global.f64 	%fd7, [%rd2+8];
	add.f64 	%fd8, %fd6, %fd7;
	ld.global.f64 	%fd9, [%rd2+-4096];
	add.f64 	%fd10, %fd8, %fd9;
	ld.global.f64 	%fd11, [%rd2+4096];
	add.f64 	%fd12, %fd10, %fd11;
	add.s64 	%rd15, %rd12, %rd14;
	ld.global.f64 	%fd13, [%rd15];
	mul.f64 	%fd14, %fd5, %fd13;
	sub.f64 	%fd15, %fd12, %fd14;
	mul.f64 	%fd19, %fd15, 0d3FD0000000000000;
	add.s64 	%rd3, %rd11, %rd14;
	st.global.f64 	[%rd3], %fd19;
	add.s64 	%rd16, %rd13, %rd14;
	ld.global.f64 	%fd16, [%rd16];
	sub.f64 	%fd17, %fd16, %fd19;
	abs.f64 	%fd2, %fd17;
	ld.global.f64 	%fd18, [%rd1];
	setp.geu.f64 	%p4, %fd18, %fd2;
	@%p4 bra 	$L__BB0_3;
	st.global.f64 	[%rd1], %fd2;
	ld.global.f64 	%fd19, [%rd3];
$L__BB0_3:
	st.global.f64 	[%rd2], %fd19;
$L__BB0_4:
	ret;

}


// ===== COMPILED SASS (sm_100) =====

	.target	sm_100

	.elftype	@"ET_EXEC"


//--------------------- .note.nv.tkinfo           --------------------------
	.section	.note.nv.tkinfo,"",@"SHT_NOTE"
	.sectionflags	@"SHF_NOTE_NV_TKINFO"
	.tkinfo
        /*0018*/ 	.word	0x00000002
        /*0030*/ 	.string	""
        /*0030*/ 	.string	"ptxas"
        /*0030*/ 	.string	"Cuda compilation tools, release 13.0, V13.0.88"
        /*0030*/ 	.string	"Build cuda_13.0.r13.0/compiler.36424714_0"
        /*0030*/ 	.string	"-arch sm_100 -m 64 "



//--------------------- .note.nv.cuinfo           --------------------------
	.section	.note.nv.cuinfo,"",@"SHT_NOTE"
	.sectionflags	@"SHF_NOTE_NV_CUINFO"
        /*0018*/ 	.short	0x0002
        /*001a*/ 	.short	0x0064
        /*001c*/ 	.short	0x0082
	.zero		2


//--------------------- .nv.info                  --------------------------
	.section	.nv.info,"",@"SHT_CUDA_INFO"
	.align	4


	//----- nvinfo : EIATTR_REGCOUNT
	.align		4
        /*0000*/ 	.byte	0x04, 0x2f
        /*0002*/ 	.short	(.L_1 - .L_0)
	.align		4
.L_0:
        /*0004*/ 	.word	index@(_Z6JacobiPdS_S_S_dS_)
        /*0008*/ 	.word	0x00000014


	//----- nvinfo : EIATTR_FRAME_SIZE
	.align		4
.L_1:
        /*000c*/ 	.byte	0x04, 0x11
        /*000e*/ 	.short	(.L_3 - .L_2)
	.align		4
.L_2:
        /*0010*/ 	.word	index@(_Z6JacobiPdS_S_S_dS_)
        /*0014*/ 	.word	0x00000000


	//----- nvinfo : EIATTR_MIN_STACK_SIZE
	.align		4
.L_3:
        /*0018*/ 	.byte	0x04, 0x12
        /*001a*/ 	.short	(.L_5 - .L_4)
	.align		4
.L_4:
        /*001c*/ 	.word	index@(_Z6JacobiPdS_S_S_dS_)
        /*0020*/ 	.word	0x00000000
.L_5:


//--------------------- .nv.compat                --------------------------
	.section	.nv.compat,"",@"SHT_CUDA_COMPAT_INFO"
	.align	4
        /*0000*/ 	.byte	0x02, 0x09, 0x00, 0x00, 0x02, 0x02, 0x01, 0x00, 0x02, 0x05, 0x05, 0x00, 0x03, 0x07, 0x01, 0x01
        /*0010*/ 	.byte	0x02, 0x03, 0x00, 0x00, 0x02, 0x06, 0x01, 0x00, 0x04, 0x0b, 0x08, 0x00, 0x01, 0x00, 0x00, 0x00
        /*0020*/ 	.byte	0x00, 0x00, 0x00, 0x00


//--------------------- .nv.info._Z6JacobiPdS_S_S_dS_ --------------------------
	.section	.nv.info._Z6JacobiPdS_S_S_dS_,"",@"SHT_CUDA_INFO"
	.sectionflags	@""
	.align	4


	//----- nvinfo : EIATTR_CUDA_API_VERSION
	.align		4
        /*0000*/ 	.byte	0x04, 0x37
        /*0002*/ 	.short	(.L_7 - .L_6)
.L_6:
        /*0004*/ 	.word	0x00000082


	//----- nvinfo : EIATTR_KPARAM_INFO
	.align		4
.L_7:
        /*0008*/ 	.byte	0x04, 0x17
        /*000a*/ 	.short	(.L_9 - .L_8)
.L_8:
        /*000c*/ 	.word	0x00000000
        /*0010*/ 	.short	0x0005
        /*0012*/ 	.short	0x0028
        /*0014*/ 	.byte	0x00, 0xf5, 0x21, 0x00


	//----- nvinfo : EIATTR_KPARAM_INFO
	.align		4
.L_9:
        /*0018*/ 	.byte	0x04, 0x17
        /*001a*/ 	.short	(.L_11 - .L_10)
.L_10:
        /*001c*/ 	.word	0x00000000
        /*0020*/ 	.short	0x0004
        /*0022*/ 	.short	0x0020
        /*0024*/ 	.byte	0x00, 0xf0, 0x21, 0x00


	//----- nvinfo : EIATTR_KPARAM_INFO
	.align		4
.L_11:
        /*0028*/ 	.byte	0x04, 0x17
        /*002a*/ 	.short	(.L_13 - .L_12)
.L_12:
        /*002c*/ 	.word	0x00000000
        /*0030*/ 	.short	0x0003
        /*0032*/ 	.short	0x0018
        /*0034*/ 	.byte	0x00, 0xf5, 0x21, 0x00


	//----- nvinfo : EIATTR_KPARAM_INFO
	.align		4
.L_13:
        /*0038*/ 	.byte	0x04, 0x17
        /*003a*/ 	.short	(.L_15 - .L_14)
.L_14:
        /*003c*/ 	.word	0x00000000
        /*0040*/ 	.short	0x0002
        /*0042*/ 	.short	0x0010
        /*0044*/ 	.byte	0x00, 0xf5, 0x21, 0x00


	//----- nvinfo : EIATTR_KPARAM_INFO
	.align		4
.L_15:
        /*0048*/ 	.byte	0x04, 0x17
        /*004a*/ 	.short	(.L_17 - .L_16)
.L_16:
        /*004c*/ 	.word	0x00000000
        /*0050*/ 	.short	0x0001
        /*0052*/ 	.short	0x0008
        /*0054*/ 	.byte	0x00, 0xf5, 0x21, 0x00


	//----- nvinfo : EIATTR_KPARAM_INFO
	.align		4
.L_17:
        /*0058*/ 	.byte	0x04, 0x17
        /*005a*/ 	.short	(.L_19 - .L_18)
.L_18:
        /*005c*/ 	.word	0x00000000
        /*0060*/ 	.short	0x0000
        /*0062*/ 	.short	0x0000
        /*0064*/ 	.byte	0x00, 0xf5, 0x21, 0x00


	//----- nvinfo : EIATTR_SPARSE_MMA_MASK
	.align		4
.L_19:
        /*0068*/ 	.byte	0x03, 0x50
        /*006a*/ 	.short	0x0000


	//----- nvinfo : EIATTR_MAXREG_COUNT
	.align		4
        /*006c*/ 	.byte	0x03, 0x1b
        /*006e*/ 	.short	0x00ff


	//----- nvinfo : EIATTR_MERCURY_ISA_VERSION
	.align		4
        /*0070*/ 	.byte	0x03, 0x5f
        /*0072*/ 	.short	0x0101


	//----- nvinfo : EIATTR_VRC_CTA_INIT_COUNT
	.align		4
        /*0074*/ 	.byte	0x02, 0x4a
	.zero		1
	.zero		1


	//----- nvinfo : EIATTR_EXIT_INSTR_OFFSETS
	.align		4
        /*0078*/ 	.byte	0x04, 0x1c
        /*007a*/ 	.short	(.L_21 - .L_20)


	//   ....[0]....
.L_20:
        /*007c*/ 	.word	0x00000110


	//   ....[1]....
        /*0080*/ 	.word	0x00000310


	//----- nvinfo : EIATTR_CRS_STACK_SIZE
	.align		4
.L_21:
        /*0084*/ 	.byte	0x04, 0x1e
        /*0086*/ 	.short	(.L_23 - .L_22)
.L_22:
        /*0088*/ 	.word	0x00000000


	//----- nvinfo : EIATTR_CBANK_PARAM_SIZE
	.align		4
.L_23:
        /*008c*/ 	.byte	0x03, 0x19
        /*008e*/ 	.short	0x0030


	//----- nvinfo : EIATTR_PARAM_CBANK
	.align		4
        /*0090*/ 	.byte	0x04, 0x0a
        /*0092*/ 	.short	(.L_25 - .L_24)
	.align		4
.L_24:
        /*0094*/ 	.word	index@(.nv.constant0._Z6JacobiPdS_S_S_dS_)
        /*0098*/ 	.short	0x0380
        /*009a*/ 	.short	0x0030


	//----- nvinfo : EIATTR_SW_WAR
	.align		4
.L_25:
        /*009c*/ 	.byte	0x04, 0x36
        /*009e*/ 	.short	(.L_27 - .L_26)
.L_26:
        /*00a0*/ 	.word	0x00000008
.L_27:


//--------------------- .nv.callgraph             --------------------------
	.section	.nv.callgraph,"",@"SHT_CUDA_CALLGRAPH"
	.align	4
	.sectionentsize	8
	.align		4
        /*0000*/ 	.word	0x00000000
	.align		4
        /*0004*/ 	.word	0xffffffff
	.align		4
        /*0008*/ 	.word	0x00000000
	.align		4
        /*000c*/ 	.word	0xfffffffe
	.align		4
        /*0010*/ 	.word	0x00000000
	.align		4
        /*0014*/ 	.word	0xfffffffd
	.align		4
        /*0018*/ 	.word	0x00000000
	.align		4
        /*001c*/ 	.word	0xfffffffc


//--------------------- .text._Z6JacobiPdS_S_S_dS_ --------------------------
	.section	.text._Z6JacobiPdS_S_S_dS_,"ax",@progbits
	.align	128
        .global         _Z6JacobiPdS_S_S_dS_
        .type           _Z6JacobiPdS_S_S_dS_,@function
        .size           _Z6JacobiPdS_S_S_dS_,(.L_x_3 - _Z6JacobiPdS_S_S_dS_)
        .other          _Z6JacobiPdS_S_S_dS_,@"STO_CUDA_ENTRY STV_DEFAULT"
_Z6JacobiPdS_S_S_dS_:
.text._Z6JacobiPdS_S_S_dS_:
[----:B------:R-:W-:Y:S01]  /*0000*/  LDC R1, c[0x0][0x37c] ;  /* 0x0000df00ff017b82 */ /* 0x000fe20000000800 */
[----:B------:R-:W0:Y:S07]  /*0010*/  S2R R0, SR_TID.Y ;  /* 0x0000000000007919 */ /* 0x000e2e0000002200 */
[----:B------:R-:W1:Y:S01]  /*0020*/  LDC R4, c[0x0][0x360] ;  /* 0x0000d800ff047b82 */ /* 0x000e620000000800 */
[----:B------:R-:W1:Y:S07]  /*0030*/  S2R R7, SR_TID.X ;  /* 0x0000000000077919 */ /* 0x000e6e0000002100 */
[----:B------:R-:W0:Y:S08]  /*0040*/  S2UR UR5, SR_CTAID.Y ;  /* 0x00000000000579c3 */ /* 0x000e300000002600 */
[----:B------:R-:W0:Y:S08]  /*0050*/  LDC R5, c[0x0][0x364] ;  /* 0x0000d900ff057b82 */ /* 0x000e300000000800 */
[----:B------:R-:W1:Y:S08]  /*0060*/  S2UR UR4, SR_CTAID.X ;  /* 0x00000000000479c3 */ /* 0x000e700000002500 */
[----:B------:R-:W2:Y:S01]  /*0070*/  LDC.64 R2, c[0x0][0x3a8] ;  /* 0x0000ea00ff027b82 */ /* 0x000ea20000000a00 */
[----:B0-----:R-:W-:-:S02]  /*0080*/  IMAD R5, R5, UR5, R0 ;  /* 0x0000000505057c24 */ /* 0x001fc4000f8e0200 */
[----:B-1----:R-:W-:-:S03]  /*0090*/  IMAD R4, R4, UR4, R7 ;  /* 0x0000000404047c24 */ /* 0x002fc6000f8e0207 */
[C---:B------:R-:W-:Y:S01]  /*00a0*/  IADD3 R7, PT, PT, R5.reuse, -0x1, RZ ;  /* 0xffffffff05077810 */ /* 0x040fe20007ffe0ff */
[----:B------:R-:W2:Y:S01]  /*00b0*/  LDCU.64 UR4, c[0x0][0x358] ;  /* 0x00006b00ff0477ac */ /* 0x000ea20008000a00 */
[----:B------:R-:W-:Y:S02]  /*00c0*/  LEA R0, R5, R4, 0x9 ;  /* 0x0000000405007211 */ /* 0x000fe400078e48ff */
[----:B------:R-:W-:Y:S02]  /*00d0*/  VIADDMNMX.U32 R7, R4, 0xffffffff, R7, !PT ;  /* 0xffffffff04077846 */ /* 0x000fe40007800007 */
[----:B------:R-:W-:-:S04]  /*00e0*/  ISETP.GT.AND P0, PT, R0, 0x3ffff, PT ;  /* 0x0003ffff0000780c */ /* 0x000fc80003f04270 */
[----:B------:R-:W-:Y:S01]  /*00f0*/  ISETP.GT.U32.OR P0, PT, R7, 0x1fd, P0 ;  /* 0x000001fd0700780c */ /* 0x000fe20000704470 */
[----:B--2---:R0:W-:-:S12]  /*0100*/  STG.E.64 desc[UR4][R2.64], RZ ;  /* 0x000000ff02007986 */ /* 0x0041d8000c101b04 */
[----:B------:R-:W-:Y:S05]  /*0110*/  @P0 EXIT ;  /* 0x000000000000094d */ /* 0x000fea0003800000 */
[----:B------:R-:W1:Y:S01]  /*0120*/  LDC.64 R4, c[0x0][0x380] ;  /* 0x0000e000ff047b82 */ /* 0x000e620000000a00 */
[----:B------:R-:W2:Y:S07]  /*0130*/  LDCU.64 UR6, c[0x0][0x3a0] ;  /* 0x00007400ff0677ac */ /* 0x000eae0008000a00 */
[----:B------:R-:W3:Y:S01]  /*0140*/  LDC.64 R14, c[0x0][0x390] ;  /* 0x0000e400ff0e7b82 */ /* 0x000ee20000000a00 */
[----:B-1----:R-:W-:-:S05]  /*0150*/  IMAD.WIDE.U32 R4, R0, 0x8, R4 ;  /* 0x0000000800047825 */ /* 0x002fca00078e0004 */
[----:B------:R-:W4:Y:S04]  /*0160*/  LDG.E.64 R6, desc[UR4][R4.64+-0x8] ;  /* 0xfffff80404067981 */ /* 0x000f28000c1e1b00 */
[----:B------:R-:W4:Y:S04]  /*0170*/  LDG.E.64 R8, desc[UR4][R4.64+0x8] ;  /* 0x0000080404087981 */ /* 0x000f28000c1e1b00 */
[----:B------:R-:W5:Y:S01]  /*0180*/  LDG.E.64 R10, desc[UR4][R4.64+-0x1000] ;  /* 0xfff00004040a7981 */ /* 0x000f62000c1e1b00 */
[----:B---3--:R-:W-:-:S03]  /*0190*/  IMAD.WIDE.U32 R14, R0, 0x8, R14 ;  /* 0x00000008000e7825 */ /* 0x008fc600078e000e */
[----:B------:R-:W3:Y:S04]  /*01a0*/  LDG.E.64 R12, desc[UR4][R4.64+0x1000] ;  /* 0x00100004040c7981 */ /* 0x000ee8000c1e1b00 */
[----:B------:R-:W2:Y:S01]  /*01b0*/  LDG.E.64 R14, desc[UR4][R14.64] ;  /* 0x000000040e0e7981 */ /* 0x000ea2000c1e1b00 */
[----:B----4-:R-:W-:Y:S01]  /*01c0*/  DADD R6, R6, R8 ;  /* 0x0000000006067229 */ /* 0x010fe20000000008 */
[----:B------:R-:W1:Y:S07]  /*01d0*/  LDC.64 R8, c[0x0][0x388] ;  /* 0x0000e200ff087b82 */ /* 0x000e6e0000000a00 */
[----:B-----5:R-:W-:Y:S01]  /*01e0*/  DADD R6, R6, R10 ;  /* 0x0000000006067229 */ /* 0x020fe2000000000a */
[----:B------:R-:W4:Y:S07]  /*01f0*/  LDC.64 R10, c[0x0][0x398] ;  /* 0x0000e600ff0a7b82 */ /* 0x000f2e0000000a00 */
[----:B---3--:R-:W-:-:S08]  /*0200*/  DADD R6, R6, R12 ;  /* 0x0000000006067229 */ /* 0x008fd0000000000c */
[----:B--2---:R-:W-:-:S08]  /*0210*/  DFMA R6, -R14, UR6, R6 ;  /* 0x000000060e067c2b */ /* 0x004fd00008000106 */
[----:B------:R-:W-:Y:S01]  /*0220*/  DMUL R16, R6, 0.25 ;  /* 0x3fd0000006107828 */ /* 0x000fe20000000000 */
[----:B-1----:R-:W-:-:S04]  /*0230*/  IMAD.WIDE.U32 R6, R0, 0x8, R8 ;  /* 0x0000000800067825 */ /* 0x002fc800078e0008 */
[----:B----4-:R-:W-:Y:S02]  /*0240*/  IMAD.WIDE.U32 R8, R0, 0x8, R10 ;  /* 0x0000000800087825 */ /* 0x010fe400078e000a */
[----:B------:R1:W-:Y:S04]  /*0250*/  STG.E.64 desc[UR4][R6.64], R16 ;  /* 0x0000001006007986 */ /* 0x0003e8000c101b04 */
[----:B------:R-:W2:Y:S04]  /*0260*/  LDG.E.64 R12, desc[UR4][R2.64] ;  /* 0x00000004020c7981 */ /* 0x000ea8000c1e1b00 */
[----:B------:R-:W3:Y:S01]  /*0270*/  LDG.E.64 R8, desc[UR4][R8.64] ;  /* 0x0000000408087981 */ /* 0x000ee2000c1e1b00 */
[----:B------:R-:W-:Y:S01]  /*0280*/  BSSY.RECONVERGENT B0, `(.L_x_0) ;  /* 0x0000007000007945 */ /* 0x000fe20003800200 */
[----:B---3--:R-:W-:-:S08]  /*0290*/  DADD R10, -R16, R8 ;  /* 0x00000000100a7229 */ /* 0x008fd00000000108 */
[----:B--2---:R-:W-:-:S14]  /*02a0*/  DSETP.GEU.AND P0, PT, R12, |R10|, PT ;  /* 0x4000000a0c00722a */ /* 0x004fdc0003f0e000 */
[----:B-1----:R-:W-:Y:S05]  /*02b0*/  @P0 BRA `(.L_x_1) ;  /* 0x00000000000c0947 */ /* 0x002fea0003800000 */
[----:B------:R-:W-:-:S07]  /*02c0*/  DADD R10, -RZ, |R10| ;  /* 0x00000000ff0a7229 */ /* 0x000fce000000050a */
[----:B------:R1:W-:Y:S04]  /*02d0*/  STG.E.64 desc[UR4][R2.64], R10 ;  /* 0x0000000a02007986 */ /* 0x0003e8000c101b04 */
[----:B------:R1:W5:Y:S02]  /*02e0*/  LDG.E.64 R16, desc[UR4][R6.64] ;  /* 0x0000000406107981 */ /* 0x000364000c1e1b00 */
.L_x_1:
[----:B------:R-:W-:Y:S05]  /*02f0*/  BSYNC.RECONVERGENT B0 ;  /* 0x0000000000007941 */ /* 0x000fea0003800200 */
.L_x_0:
[----:B-----5:R-:W-:Y:S01]  /*0300*/  STG.E.64 desc[UR4][R4.64], R16 ;  /* 0x0000001004007986 */ /* 0x020fe2000c101b04 */
[----:B------:R-:W-:Y:S05]  /*0310*/  EXIT ;  /* 0x000000000000794d */ /* 0x000fea0003800000 */
.L_x_2:
[----:B------:R-:W-:-:S00]  /*0320*/  BRA `(.L_x_2) ;  /* 0xfffffffc00fc7947 */ /* 0x000fc0000383ffff */
[----:B------:R-:W-:-:S00]  /*0330*/  NOP ;  /* 0x0000000000007918 */ /* 0x000fc00000000000 */
        /* <DEDUP_REMOVED lines=12> */
.L_x_3:


//--------------------- .nv.shared.reserved.0     --------------------------
	.section	.nv.shared.reserved.0,"aw",@nobits
	.weak		__nv_reservedSMEM_offset_0_alias
	.size		__nv_reservedSMEM_offset_0_alias, 0, 64
	.other		__nv_reservedSMEM_offset_0_alias,@"STO_CUDA_RESERVED_SHARED STV_DEFAULT"
__nv_reservedSMEM_offset_0_alias:
	.zero		0
	.zero		64


//--------------------- .nv.constant0._Z6JacobiPdS_S_S_dS_ --------------------------
	.section	.nv.constant0._Z6JacobiPdS_S_S_dS_,"a",@progbits
	.sectionflags	@""
	.align	4
.nv.constant0._Z6JacobiPdS_S_S_dS_:
	.zero		944


//--------------------- SYMBOLS --------------------------

	.type		.nv.reservedSmem.offset0,@object
	.size		.nv.reservedSmem.offset0,0x4
